//
// Generated by NVIDIA NVVM Compiler
//
// Compiler Build ID: CL-36424714
// Cuda compilation tools, release 13.0, V13.0.88
// Based on NVVM 20.0.0
//

.version 9.0
.target sm_100
.address_size 64

	// .globl	_Z4dfunPi
.extern .func  (.param .b32 func_retval0) vprintf
(
	.param .b64 vprintf_param_0,
	.param .b64 vprintf_param_1
)
;
.global .align 1 .b8 $str[5] = {37, 100, 44, 32};

.visible .entry _Z4dfunPi(
	.param .u64 .ptr .align 1 _Z4dfunPi_param_0
)
{
	.reg .b32 	%r<4>;
	.reg .b64 	%rd<5>;

	ld.param.u64 	%rd1, [_Z4dfunPi_param_0];
	cvta.to.global.u64 	%rd2, %rd1;
	mov.u32 	%r1, %tid.x;
	mul.wide.u32 	%rd3, %r1, 4;
	add.s64 	%rd4, %rd2, %rd3;
	ld.global.u32 	%r2, [%rd4];
	add.s32 	%r3, %r2, 1;
	st.global.u32 	[%rd4], %r3;
	ret;

}
	// .globl	_Z6dprintPi
.visible .entry _Z6dprintPi(
	.param .u64 .ptr .align 1 _Z6dprintPi_param_0
)
{
	.local .align 8 .b8 	__local_depot1[8];
	.reg .b64 	%SP;
	.reg .b64 	%SPL;
	.reg .b32 	%r<5>;
	.reg .b64 	%rd<9>;

	mov.u64 	%SPL, __local_depot1;
	cvta.local.u64 	%SP, %SPL;
	ld.param.u64 	%rd1, [_Z6dprintPi_param_0];
	cvta.to.global.u64 	%rd2, %rd1;
	add.u64 	%rd3, %SP, 0;
	add.u64 	%rd4, %SPL, 0;
	mov.u32 	%r1, %tid.x;
	mul.wide.u32 	%rd5, %r1, 4;
	add.s64 	%rd6, %rd2, %rd5;
	ld.global.u32 	%r2, [%rd6];
	st.local.u32 	[%rd4], %r2;
	mov.u64 	%rd7, $str;
	cvta.global.u64 	%rd8, %rd7;
	{ // callseq 0, 0
	.param .b64 param0;
	st.param.b64 	[param0], %rd8;
	.param .b64 param1;
	st.param.b64 	[param1], %rd3;
	.param .b32 retval0;
	call.uni (retval0), 
	vprintf, 
	(
	param0, 
	param1
	);
	ld.param.b32 	%r3, [retval0];
	} // callseq 0
	ret;

}


// ===== COMPILED SASS (sm_100) =====

	.target	sm_100

	.elftype	@"ET_EXEC"


//--------------------- .note.nv.tkinfo           --------------------------
	.section	.note.nv.tkinfo,"",@"SHT_NOTE"
	.sectionflags	@"SHF_NOTE_NV_TKINFO"
	.tkinfo
        /*0018*/ 	.word	0x00000002
        /*0030*/ 	.string	""
        /*0030*/ 	.string	"ptxas"
        /*0030*/ 	.string	"Cuda compilation tools, release 13.0, V13.0.88"
        /*0030*/ 	.string	"Build cuda_13.0.r13.0/compiler.36424714_0"
        /*0030*/ 	.string	"-arch sm_100 -m 64 "



//--------------------- .note.nv.cuinfo           --------------------------
	.section	.note.nv.cuinfo,"",@"SHT_NOTE"
	.sectionflags	@"SHF_NOTE_NV_CUINFO"
        /*0018*/ 	.short	0x0002
        /*001a*/ 	.short	0x0064
        /*001c*/ 	.short	0x0082
	.zero		2


//--------------------- .nv.info                  --------------------------
	.section	.nv.info,"",@"SHT_CUDA_INFO"
	.align	4


	//----- nvinfo : EIATTR_REGCOUNT
	.align		4
        /*0000*/ 	.byte	0x04, 0x2f
        /*0002*/ 	.short	(.L_2 - .L_1)
	.align		4
.L_1:
        /*0004*/ 	.word	index@(_Z4dfunPi)
        /*0008*/ 	.word	0x00000008


	//----- nvinfo : EIATTR_FRAME_SIZE
	.align		4
.L_2:
        /*000c*/ 	.byte	0x04, 0x11
        /*000e*/ 	.short	(.L_4 - .L_3)
	.align		4
.L_3:
        /*0010*/ 	.word	index@(_Z4dfunPi)
        /*0014*/ 	.word	0x00000000


	//----- nvinfo : EIATTR_REGCOUNT
	.align		4
.L_4:
        /*0018*/ 	.byte	0x04, 0x2f
        /*001a*/ 	.short	(.L_6 - .L_5)
	.align		4
.L_5:
        /*001c*/ 	.word	index@(_Z6dprintPi)
        /*0020*/ 	.word	0x00000018


	//----- nvinfo : EIATTR_FRAME_SIZE
	.align		4
.L_6:
        /*0024*/ 	.byte	0x04, 0x11
        /*0026*/ 	.short	(.L_8 - .L_7)
	.align		4
.L_7:
        /*0028*/ 	.word	index@(_Z6dprintPi)
        /*002c*/ 	.word	0x00000008


	//----- nvinfo : EIATTR_MIN_STACK_SIZE
	.align		4
.L_8:
        /*0030*/ 	.byte	0x04, 0x12
        /*0032*/ 	.short	(.L_10 - .L_9)
	.align		4
.L_9:
        /*0034*/ 	.word	index@(_Z6dprintPi)
        /*0038*/ 	.word	0x00000008


	//----- nvinfo : EIATTR_MIN_STACK_SIZE
	.align		4
.L_10:
        /*003c*/ 	.byte	0x04, 0x12
        /*003e*/ 	.short	(.L_12 - .L_11)
	.align		4
.L_11:
        /*0040*/ 	.word	index@(_Z4dfunPi)
        /*0044*/ 	.word	0x00000000
.L_12:


//--------------------- .nv.compat                --------------------------
	.section	.nv.compat,"",@"SHT_CUDA_COMPAT_INFO"
	.align	4
        /*0000*/ 	.byte	0x02, 0x09, 0x00, 0x00, 0x02, 0x02, 0x01, 0x00, 0x02, 0x05, 0x05, 0x00, 0x03, 0x07, 0x01, 0x01
        /*0010*/ 	.byte	0x02, 0x03, 0x00, 0x00, 0x02, 0x06, 0x01, 0x00, 0x04, 0x0b, 0x08, 0x00, 0x09, 0x00, 0x00, 0x00
        /*0020*/ 	.byte	0x00, 0x00, 0x00, 0x00


//--------------------- .nv.info._Z6dprintPi      --------------------------
	.section	.nv.info._Z6dprintPi,"",@"SHT_CUDA_INFO"
	.sectionflags	@""
	.align	4


	//----- nvinfo : EIATTR_CUDA_API_VERSION
	.align		4
        /*0000*/ 	.byte	0x04, 0x37
        /*0002*/ 	.short	(.L_14 - .L_13)
.L_13:
        /*0004*/ 	.word	0x00000082


	//----- nvinfo : EIATTR_KPARAM_INFO
	.align		4
.L_14:
        /*0008*/ 	.byte	0x04, 0x17
        /*000a*/ 	.short	(.L_16 - .L_15)
.L_15:
        /*000c*/ 	.word	0x00000000
        /*0010*/ 	.short	0x0000
        /*0012*/ 	.short	0x0000
        /*0014*/ 	.byte	0x00, 0xf5, 0x21, 0x00


	//----- nvinfo : EIATTR_SPARSE_MMA_MASK
	.align		4
.L_16:
        /*0018*/ 	.byte	0x03, 0x50
        /*001a*/ 	.short	0x0000


	//----- nvinfo : EIATTR_MAXREG_COUNT
	.align		4
        /*001c*/ 	.byte	0x03, 0x1b
        /*001e*/ 	.short	0x00ff


	//----- nvinfo : EIATTR_EXTERNS
	.align		4
        /*0020*/ 	.byte	0x04, 0x0f
        /*0022*/ 	.short	(.L_18 - .L_17)


	//   ....[0]....
	.align		4
.L_17:
        /*0024*/ 	.word	index@(vprintf)


	//----- nvinfo : EIATTR_MERCURY_ISA_VERSION
	.align		4
.L_18:
        /*0028*/ 	.byte	0x03, 0x5f
        /*002a*/ 	.short	0x0101


	//----- nvinfo : EIATTR_VRC_CTA_INIT_COUNT
	.align		4
        /*002c*/ 	.byte	0x02, 0x4a
	.zero		1
	.zero		1


	//----- nvinfo : EIATTR_SYSCALL_OFFSETS
	.align		4
        /*0030*/ 	.byte	0x04, 0x46
        /*0032*/ 	.short	(.L_20 - .L_19)


	//   ....[0]....
.L_19:
        /*0034*/ 	.word	0x00000120


	//----- nvinfo : EIATTR_EXIT_INSTR_OFFSETS
	.align		4
.L_20:
        /*0038*/ 	.byte	0x04, 0x1c
        /*003a*/ 	.short	(.L_22 - .L_21)


	//   ....[0]....
.L_21:
        /*003c*/ 	.word	0x00000130


	//----- nvinfo : EIATTR_CBANK_PARAM_SIZE
	.align		4
.L_22:
        /*0040*/ 	.byte	0x03, 0x19
        /*0042*/ 	.short	0x0008


	//----- nvinfo : EIATTR_PARAM_CBANK
	.align		4
        /*0044*/ 	.byte	0x04, 0x0a
        /*0046*/ 	.short	(.L_24 - .L_23)
	.align		4
.L_23:
        /*0048*/ 	.word	index@(.nv.constant0._Z6dprintPi)
        /*004c*/ 	.short	0x0380
        /*004e*/ 	.short	0x0008


	//----- nvinfo : EIATTR_SW_WAR
	.align		4
.L_24:
        /*0050*/ 	.byte	0x04, 0x36
        /*0052*/ 	.short	(.L_26 - .L_25)
.L_25:
        /*0054*/ 	.word	0x00000008
.L_26:


//--------------------- .nv.info._Z4dfunPi        --------------------------
	.section	.nv.info._Z4dfunPi,"",@"SHT_CUDA_INFO"
	.sectionflags	@""
	.align	4


	//----- nvinfo : EIATTR_CUDA_API_VERSION
	.align		4
        /*0000*/ 	.byte	0x04, 0x37
        /*0002*/ 	.short	(.L_28 - .L_27)
.L_27:
        /*0004*/ 	.word	0x00000082


	//----- nvinfo : EIATTR_KPARAM_INFO
	.align		4
.L_28:
        /*0008*/ 	.byte	0x04, 0x17
        /*000a*/ 	.short	(.L_30 - .L_29)
.L_29:
        /*000c*/ 	.word	0x00000000
        /*0010*/ 	.short	0x0000
        /*0012*/ 	.short	0x0000
        /*0014*/ 	.byte	0x00, 0xf5, 0x21, 0x00


	//----- nvinfo : EIATTR_SPARSE_MMA_MASK
	.align		4
.L_30:
        /*0018*/ 	.byte	0x03, 0x50
        /*001a*/ 	.short	0x0000


	//----- nvinfo : EIATTR_MAXREG_COUNT
	.align		4
        /*001c*/ 	.byte	0x03, 0x1b
        /*001e*/ 	.short	0x00ff


	//----- nvinfo : EIATTR_MERCURY_ISA_VERSION
	.align		4
        /*0020*/ 	.byte	0x03, 0x5f
        /*0022*/ 	.short	0x0101


	//----- nvinfo : EIATTR_VRC_CTA_INIT_COUNT
	.align		4
        /*0024*/ 	.byte	0x02, 0x4a
	.zero		1
	.zero		1


	//----- nvinfo : EIATTR_EXIT_INSTR_OFFSETS
	.align		4
        /*0028*/ 	.byte	0x04, 0x1c
        /*002a*/ 	.short	(.L_32 - .L_31)


	//   ....[0]....
.L_31:
        /*002c*/ 	.word	0x00000080


	//----- nvinfo : EIATTR_CBANK_PARAM_SIZE
	.align		4
.L_32:
        /*0030*/ 	.byte	0x03, 0x19
        /*0032*/ 	.short	0x0008


	//----- nvinfo : EIATTR_PARAM_CBANK
	.align		4
        /*0034*/ 	.byte	0x04, 0x0a
        /*0036*/ 	.short	(.L_34 - .L_33)
	.align		4
.L_33:
        /*0038*/ 	.word	index@(.nv.constant0._Z4dfunPi)
        /*003c*/ 	.short	0x0380
        /*003e*/ 	.short	0x0008


	//----- nvinfo : EIATTR_SW_WAR
	.align		4
.L_34:
        /*0040*/ 	.byte	0x04, 0x36
        /*0042*/ 	.short	(.L_36 - .L_35)
.L_35:
        /*0044*/ 	.word	0x00000008
.L_36:


//--------------------- .nv.callgraph             --------------------------
	.section	.nv.callgraph,"",@"SHT_CUDA_CALLGRAPH"
	.align	4
	.sectionentsize	8
	.align		4
        /*0000*/ 	.word	0x00000000
	.align		4
        /*0004*/ 	.word	0xffffffff
	.align		4
        /*0008*/ 	.word	index@(_Z6dprintPi)
	.align		4
        /*000c*/ 	.word	index@(vprintf)
	.align		4
        /*0010*/ 	.word	0x00000000
	.align		4
        /*0014*/ 	.word	0xfffffffe
	.align		4
        /*0018*/ 	.word	0x00000000
	.align		4
        /*001c*/ 	.word	0xfffffffd
	.align		4
        /*0020*/ 	.word	0x00000000
	.align		4
        /*0024*/ 	.word	0xfffffffc


//--------------------- .nv.constant4             --------------------------
	.section	.nv.constant4,"a",@progbits
	.align	8
	.align		8
.nv.constant4:
        /*0000*/ 	.dword	vprintf
	.align		8
        /*0008*/ 	.dword	$str


//--------------------- .text._Z6dprintPi         --------------------------
	.section	.text._Z6dprintPi,"ax",@progbits
	.align	128
        .global         _Z6dprintPi
        .type           _Z6dprintPi,@function
        .size           _Z6dprintPi,(.L_x_3 - _Z6dprintPi)
        .other          _Z6dprintPi,@"STO_CUDA_ENTRY STV_DEFAULT"
_Z6dprintPi:
.text._Z6dprintPi:
[----:B------:R-:W0:Y:S01]  /*0000*/  LDC R1, c[0x0][0x37c] ;  /* 0x0000df00ff017b82 */ /* 0x000e220000000800 */
[----:B------:R-:W1:Y:S07]  /*0010*/  S2R R5, SR_TID.X ;  /* 0x0000000000057919 */ /* 0x000e6e0000002100 */
[----:B------:R-:W1:Y:S01]  /*0020*/  LDC.64 R2, c[0x0][0x380] ;  /* 0x0000e000ff027b82 */ /* 0x000e620000000a00 */
[----:B------:R-:W2:Y:S01]  /*0030*/  LDCU.64 UR4, c[0x0][0x358] ;  /* 0x00006b00ff0477ac */ /* 0x000ea20008000a00 */
[----:B0-----:R-:W-:Y:S01]  /*0040*/  VIADD R1, R1, 0xfffffff8 ;  /* 0xfffffff801017836 */ /* 0x001fe20000000000 */
[----:B------:R-:W0:Y:S01]  /*0050*/  LDCU.64 UR6, c[0x4][0x8] ;  /* 0x01000100ff0677ac */ /* 0x000e220008000a00 */
[----:B-1----:R-:W-:-:S06]  /*0060*/  IMAD.WIDE.U32 R2, R5, 0x4, R2 ;  /* 0x0000000405027825 */ /* 0x002fcc00078e0002 */
[----:B--2---:R-:W2:Y:S01]  /*0070*/  LDG.E R2, desc[UR4][R2.64] ;  /* 0x0000000402027981 */ /* 0x004ea2000c1e1900 */
[----:B------:R-:W-:Y:S01]  /*0080*/  MOV R0, 0x0 ;  /* 0x0000000000007802 */ /* 0x000fe20000000f00 */
[----:B------:R-:W1:Y:S01]  /*0090*/  LDCU UR4, c[0x0][0x2f8] ;  /* 0x00005f00ff0477ac */ /* 0x000e620008000800 */
[----:B0-----:R-:W-:Y:S01]  /*00a0*/  IMAD.U32 R4, RZ, RZ, UR6 ;  /* 0x00000006ff047e24 */ /* 0x001fe2000f8e00ff */
[----:B------:R-:W-:Y:S01]  /*00b0*/  MOV R5, UR7 ;  /* 0x0000000700057c02 */ /* 0x000fe20008000f00 */
[----:B------:R0:W3:Y:S01]  /*00c0*/  LDC.64 R8, c[0x4][R0] ;  /* 0x0100000000087b82 */ /* 0x0000e20000000a00 */
[----:B------:R-:W4:Y:S01]  /*00d0*/  LDCU UR5, c[0x0][0x2fc] ;  /* 0x00005f80ff0577ac */ /* 0x000f220008000800 */
[----:B-1----:R-:W-:-:S05]  /*00e0*/  IADD3 R6, P0, PT, R1, UR4, RZ ;  /* 0x0000000401067c10 */ /* 0x002fca000ff1e0ff */
[----:B----4-:R-:W-:Y:S01]  /*00f0*/  IMAD.X R7, RZ, RZ, UR5, P0 ;  /* 0x00000005ff077e24 */ /* 0x010fe200080e06ff */
[----:B--23--:R0:W-:Y:S07]  /*0100*/  STL [R1], R2 ;  /* 0x0000000201007387 */ /* 0x00c1ee0000100800 */
[----:B------:R-:W-:-:S07]  /*0110*/  LEPC R20, `(.L_x_0) ;  /* 0x000000001014794e */ /* 0x000fce0000000000 */
[----:B0-----:R-:W-:Y:S05]  /*0120*/  CALL.ABS.NOINC R8 ;  /* 0x0000000008007343 */ /* 0x001fea0003c00000 */
.L_x_0:
[----:B------:R-:W-:Y:S05]  /*0130*/  EXIT ;  /* 0x000000000000794d */ /* 0x000fea0003800000 */
.L_x_1:
[----:B------:R-:W-:-:S00]  /*0140*/  BRA `(.L_x_1) ;  /* 0xfffffffc00fc7947 */ /* 0x000fc0000383ffff */
[----:B------:R-:W-:-:S00]  /*0150*/  NOP ;  /* 0x0000000000007918 */ /* 0x000fc00000000000 */
        /* <DEDUP_REMOVED lines=10> */
.L_x_3:


//--------------------- .text._Z4dfunPi           --------------------------
	.section	.text._Z4dfunPi,"ax",@progbits
	.align	128
        .global         _Z4dfunPi
        .type           _Z4dfunPi,@function
        .size           _Z4dfunPi,(.L_x_4 - _Z4dfunPi)
        .other          _Z4dfunPi,@"STO_CUDA_ENTRY STV_DEFAULT"
_Z4dfunPi:
.text._Z4dfunPi:
[----:B------:R-:W-:Y:S01]  /*0000*/  LDC R1, c[0x0][0x37c] ;  /* 0x0000df00ff017b82 */ /* 0x000fe20000000800 */
[----:B------:R-:W0:Y:S07]  /*0010*/  S2R R5, SR_TID.X ;  /* 0x0000000000057919 */ /* 0x000e2e0000002100 */
[----:B------:R-:W0:Y:S01]  /*0020*/  LDC.64 R2, c[0x0][0x380] ;  /* 0x0000e000ff027b82 */ /* 0x000e220000000a00 */
[----:B------:R-:W1:Y:S01]  /*0030*/  LDCU.64 UR4, c[0x0][0x358] ;  /* 0x00006b00ff0477ac */ /* 0x000e620008000a00 */
[----:B0-----:R-:W-:-:S05]  /*0040*/  IMAD.WIDE.U32 R2, R5, 0x4, R2 ;  /* 0x0000000405027825 */ /* 0x001fca00078e0002 */
[----:B-1----:R-:W2:Y:S02]  /*0050*/  LDG.E R0, desc[UR4][R2.64] ;  /* 0x0000000402007981 */ /* 0x002ea4000c1e1900 */
[----:B--2---:R-:W-:-:S05]  /*0060*/  IADD3 R5, PT, PT, R0, 0x1, RZ ;  /* 0x0000000100057810 */ /* 0x004fca0007ffe0ff */
[----:B------:R-:W-:Y:S01]  /*0070*/  STG.E desc[UR4][R2.64], R5 ;  /* 0x0000000502007986 */ /* 0x000fe2000c101904 */
[----:B------:R-:W-:Y:S05]  /*0080*/  EXIT ;  /* 0x000000000000794d */ /* 0x000fea0003800000 */
.L_x_2:
        /* <DEDUP_REMOVED lines=15> */
.L_x_4:


//--------------------- .nv.global.init           --------------------------
	.section	.nv.global.init,"aw",@progbits
.nv.global.init:
	.type		$str,@object
	.size		$str,(.L_0 - $str)
$str:
        /*0000*/ 	.byte	0x25, 0x64, 0x2c, 0x20, 0x00
.L_0:


//--------------------- .nv.shared.reserved.0     --------------------------
	.section	.nv.shared.reserved.0,"aw",@nobits
	.weak		__nv_reservedSMEM_offset_0_alias
	.size		__nv_reservedSMEM_offset_0_alias, 0, 64
	.other		__nv_reservedSMEM_offset_0_alias,@"STO_CUDA_RESERVED_SHARED STV_DEFAULT"
__nv_reservedSMEM_offset_0_alias:
	.zero		0
	.zero		64


//--------------------- .nv.constant0._Z6dprintPi --------------------------
	.section	.nv.constant0._Z6dprintPi,"a",@progbits
	.sectionflags	@""
	.align	4
.nv.constant0._Z6dprintPi:
	.zero		904


//--------------------- .nv.constant0._Z4dfunPi   --------------------------
	.section	.nv.constant0._Z4dfunPi,"a",@progbits
	.sectionflags	@""
	.align	4
.nv.constant0._Z4dfunPi:
	.zero		904


//--------------------- SYMBOLS --------------------------

	.type		.nv.reservedSmem.offset0,@object
	.size		.nv.reservedSmem.offset0,0x4
	.type		vprintf,@function
